	.headerflags	@"EF_CUDA_TEXMODE_UNIFIED EF_CUDA_64BIT_ADDRESS EF_CUDA_ACCELERATORS EF_CUDA_SM90 EF_CUDA_VIRTUAL_SM(EF_CUDA_SM90)"
	.elftype	@"ET_EXEC"


//--------------------- .nv.info                  --------------------------
	.section	.nv.info,"",@"SHT_CUDA_INFO"
	.align	4


	//----- nvinfo : EIATTR_REGCOUNT
	.align		4
        /*0000*/ 	.byte	0x04, 0x2f
        /*0002*/ 	.short	(.L_1 - .L_0)
	.align		4
.L_0:
        /*0004*/ 	.word	index@(triton_per_fused_convolution_mean_4)
        /*0008*/ 	.word	0x00000010


	//----- nvinfo : EIATTR_MIN_STACK_SIZE
	.align		4
.L_1:
        /*000c*/ 	.byte	0x04, 0x12
        /*000e*/ 	.short	(.L_3 - .L_2)
	.align		4
.L_2:
        /*0010*/ 	.word	index@(triton_per_fused_convolution_mean_4)
        /*0014*/ 	.word	0x00000000


	//----- nvinfo : EIATTR_FRAME_SIZE
	.align		4
.L_3:
        /*0018*/ 	.byte	0x04, 0x11
        /*001a*/ 	.short	(.L_5 - .L_4)
	.align		4
.L_4:
        /*001c*/ 	.word	index@(triton_per_fused_convolution_mean_4)
        /*0020*/ 	.word	0x00000000


	//----- nvinfo : EIATTR_MIN_STACK_SIZE
	.align		4
.L_5:
        /*0024*/ 	.byte	0x04, 0x12
        /*0026*/ 	.short	(.L_7 - .L_6)
	.align		4
.L_6:
        /*0028*/ 	.word	index@(triton_per_fused_convolution_mean_4)
        /*002c*/ 	.word	0x00000000
.L_7:


//--------------------- .nv.info.triton_per_fused_convolution_mean_4 --------------------------
	.section	.nv.info.triton_per_fused_convolution_mean_4,"",@"SHT_CUDA_INFO"
	.sectionflags	@""
	.align	4


	//----- nvinfo : EIATTR_CUDA_API_VERSION
	.align		4
        /*0000*/ 	.byte	0x04, 0x37
        /*0002*/ 	.short	(.L_9 - .L_8)
.L_8:
        /*0004*/ 	.word	0x0000007c


	//----- nvinfo : EIATTR_KPARAM_INFO
	.align		4
.L_9:
        /*0008*/ 	.byte	0x04, 0x17
        /*000a*/ 	.short	(.L_11 - .L_10)
.L_10:
        /*000c*/ 	.word	0x00000000
        /*0010*/ 	.short	0x0004
        /*0012*/ 	.short	0x001c
        /*0014*/ 	.byte	0x00, 0xf0, 0x11, 0x00


	//----- nvinfo : EIATTR_KPARAM_INFO
	.align		4
.L_11:
        /*0018*/ 	.byte	0x04, 0x17
        /*001a*/ 	.short	(.L_13 - .L_12)
.L_12:
        /*001c*/ 	.word	0x00000000
        /*0020*/ 	.short	0x0003
        /*0022*/ 	.short	0x0018
        /*0024*/ 	.byte	0x00, 0xf0, 0x11, 0x00


	//----- nvinfo : EIATTR_KPARAM_INFO
	.align		4
.L_13:
        /*0028*/ 	.byte	0x04, 0x17
        /*002a*/ 	.short	(.L_15 - .L_14)
.L_14:
        /*002c*/ 	.word	0x00000000
        /*0030*/ 	.short	0x0002
        /*0032*/ 	.short	0x0010
        /*0034*/ 	.byte	0x00, 0xf4, 0x21, 0x00


	//----- nvinfo : EIATTR_KPARAM_INFO
	.align		4
.L_15:
        /*0038*/ 	.byte	0x04, 0x17
        /*003a*/ 	.short	(.L_17 - .L_16)
.L_16:
        /*003c*/ 	.word	0x00000000
        /*0040*/ 	.short	0x0001
        /*0042*/ 	.short	0x0008
        /*0044*/ 	.byte	0x00, 0xf4, 0x21, 0x00


	//----- nvinfo : EIATTR_KPARAM_INFO
	.align		4
.L_17:
        /*0048*/ 	.byte	0x04, 0x17
        /*004a*/ 	.short	(.L_19 - .L_18)
.L_18:
        /*004c*/ 	.word	0x00000000
        /*0050*/ 	.short	0x0000
        /*0052*/ 	.short	0x0000
        /*0054*/ 	.byte	0x00, 0xf4, 0x21, 0x00


	//----- nvinfo : EIATTR_SPARSE_MMA_MASK
	.align		4
.L_19:
        /*0058*/ 	.byte	0x03, 0x50
        /*005a*/ 	.short	0x0000


	//----- nvinfo : EIATTR_MAXREG_COUNT
	.align		4
        /*005c*/ 	.byte	0x03, 0x1b
        /*005e*/ 	.short	0x00ff


	//----- nvinfo : EIATTR_COOP_GROUP_MASK_REGIDS
	.align		4
        /*0060*/ 	.byte	0x04, 0x29
        /*0062*/ 	.short	(.L_21 - .L_20)


	//   ....[0]....
.L_20:
        /*0064*/ 	.word	0xffffffff


	//   ....[1]....
        /*0068*/ 	.word	0xffffffff


	//   ....[2]....
        /*006c*/ 	.word	0xffffffff


	//   ....[3]....
        /*0070*/ 	.word	0xffffffff


	//----- nvinfo : EIATTR_COOP_GROUP_INSTR_OFFSETS
	.align		4
.L_21:
        /*0074*/ 	.byte	0x04, 0x28
        /*0076*/ 	.short	(.L_23 - .L_22)


	//   ....[0]....
.L_22:
        /*0078*/ 	.word	0x000001e0


	//   ....[1]....
        /*007c*/ 	.word	0x00000200


	//   ....[2]....
        /*0080*/ 	.word	0x00000230


	//   ....[3]....
        /*0084*/ 	.word	0x00000280


	//----- nvinfo : EIATTR_EXIT_INSTR_OFFSETS
	.align		4
.L_23:
        /*0088*/ 	.byte	0x04, 0x1c
        /*008a*/ 	.short	(.L_25 - .L_24)


	//   ....[0]....
.L_24:
        /*008c*/ 	.word	0x000002b0


	//   ....[1]....
        /*0090*/ 	.word	0x000002e0


	//----- nvinfo : EIATTR_REQNTID
	.align		4
.L_25:
        /*0094*/ 	.byte	0x04, 0x10
        /*0096*/ 	.short	(.L_27 - .L_26)
.L_26:
        /*0098*/ 	.word	0x00000040
        /*009c*/ 	.word	0x00000001
        /*00a0*/ 	.word	0x00000001


	//----- nvinfo : EIATTR_CBANK_PARAM_SIZE
	.align		4
.L_27:
        /*00a4*/ 	.byte	0x03, 0x19
        /*00a6*/ 	.short	0x0020


	//----- nvinfo : EIATTR_PARAM_CBANK
	.align		4
        /*00a8*/ 	.byte	0x04, 0x0a
        /*00aa*/ 	.short	(.L_29 - .L_28)
	.align		4
.L_28:
        /*00ac*/ 	.word	index@(.nv.constant0.triton_per_fused_convolution_mean_4)
        /*00b0*/ 	.short	0x0210
        /*00b2*/ 	.short	0x0020


	//----- nvinfo : EIATTR_SW_WAR
	.align		4
.L_29:
        /*00b4*/ 	.byte	0x04, 0x36
        /*00b6*/ 	.short	(.L_31 - .L_30)
.L_30:
        /*00b8*/ 	.word	0x00000008
.L_31:


//--------------------- .nv.callgraph             --------------------------
	.section	.nv.callgraph,"",@"SHT_CUDA_CALLGRAPH"
	.align	4
	.sectionentsize	8
	.align		4
        /*0000*/ 	.word	0x00000000
	.align		4
        /*0004*/ 	.word	0xffffffff
	.align		4
        /*0008*/ 	.word	0x00000000
	.align		4
        /*000c*/ 	.word	0xfffffffe
	.align		4
        /*0010*/ 	.word	0x00000000
	.align		4
        /*0014*/ 	.word	0xfffffffd
	.align		4
        /*0018*/ 	.word	0x00000000
	.align		4
        /*001c*/ 	.word	0xfffffffc


//--------------------- .text.triton_per_fused_convolution_mean_4 --------------------------
	.section	.text.triton_per_fused_convolution_mean_4,"ax",@progbits
	.sectionflags	@"SHF_BARRIERS=1"
	.align	128
        .global         triton_per_fused_convolution_mean_4
        .type           triton_per_fused_convolution_mean_4,@function
        .size           triton_per_fused_convolution_mean_4,(.L_x_1 - triton_per_fused_convolution_mean_4)
        .other          triton_per_fused_convolution_mean_4,@"STO_CUDA_ENTRY STV_DEFAULT"
triton_per_fused_convolution_mean_4:
.text.triton_per_fused_convolution_mean_4:
[----:B------:R-:W0:Y:S02]  /*0000*/  LDC R1, c[0x0][0x28] ;  /* 0x00000a00ff017b82 */ /* 0x000e240000000800 */
[----:B------:R-:W1:Y:S01]  /*0010*/  S2R R0, SR_CTAID.X ;  /* 0x0000000000007919 */ /* 0x000e620000002500 */
[----:B------:R-:W2:Y:S01]  /*0020*/  LDC.64 R2, c[0x0][0x210] ;  /* 0x00008400ff027b82 */ /* 0x000ea20000000a00 */
[----:B------:R-:W-:Y:S01]  /*0030*/  HFMA2.MMA R8, -RZ, RZ, 0, 0 ;  /* 0x00000000ff087435 */ /* 0x000fe200000001ff */
[----:B------:R-:W-:Y:S01]  /*0040*/  ULDC.64 UR4, c[0x0][0x208] ;  /* 0x0000820000047ab9 */ /* 0x000fe20000000a00 */
[----:B------:R-:W3:Y:S05]  /*0050*/  S2R R10, SR_TID.X ;  /* 0x00000000000a7919 */ /* 0x000eea0000002100 */
[----:B------:R-:W4:Y:S01]  /*0060*/  LDC.64 R4, c[0x0][0x220] ;  /* 0x00008800ff047b82 */ /* 0x000f220000000a00 */
[----:B-1----:R-:W-:-:S02]  /*0070*/  SHF.R.S32.HI R9, RZ, 0x1f, R0 ;  /* 0x0000001fff097819 */ /* 0x002fc40000011400 */
[----:B------:R-:W-:Y:S02]  /*0080*/  ISETP.GE.AND P1, PT, R0, 0x40, PT ;  /* 0x000000400000780c */ /* 0x000fe40003f26270 */
[----:B---3--:R-:W-:Y:S02]  /*0090*/  LOP3.LUT R7, R10, 0xf, RZ, 0xc0, !PT ;  /* 0x0000000f0a077812 */ /* 0x008fe400078ec0ff */
[----:B------:R-:W-:-:S03]  /*00a0*/  LEA.HI R9, R9, R0, RZ, 0x2 ;  /* 0x0000000009097211 */ /* 0x000fc600078f10ff */
[----:B------:R-:W-:Y:S01]  /*00b0*/  IMAD R7, R0, 0x10, R7 ;  /* 0x0000001000077824 */ /* 0x000fe200078e0207 */
[----:B------:R-:W-:-:S03]  /*00c0*/  LOP3.LUT R9, R9, 0xfffffffc, RZ, 0xc0, !PT ;  /* 0xfffffffc09097812 */ /* 0x000fc600078ec0ff */
[----:B--2---:R-:W-:Y:S01]  /*00d0*/  IMAD.WIDE R2, R7, 0x4, R2 ;  /* 0x0000000407027825 */ /* 0x004fe200078e0202 */
[----:B------:R-:W-:-:S03]  /*00e0*/  CS2R R6, SRZ ;  /* 0x0000000000067805 */ /* 0x000fc6000001ff00 */
[----:B------:R-:W-:-:S03]  /*00f0*/  IMAD.IADD R9, R0, 0x1, -R9 ;  /* 0x0000000100097824 */ /* 0x000fc600078e0a09 */
[----:B------:R-:W2:Y:S01]  /*0100*/  @!P1 LDG.E R6, desc[UR4][R2.64] ;  /* 0x0000000402069981 */ /* 0x000ea2000c1e1900 */
[----:B----4-:R-:W-:-:S03]  /*0110*/  IMAD.WIDE R4, R9, 0x4, R4 ;  /* 0x0000000409047825 */ /* 0x010fc600078e0204 */
[----:B------:R-:W3:Y:S04]  /*0120*/  @!P1 LDG.E R7, desc[UR4][R2.64] ;  /* 0x0000000402079981 */ /* 0x000ee8000c1e1900 */
[----:B------:R-:W4:Y:S01]  /*0130*/  @!P1 LDG.E.EL R8, desc[UR4][R4.64] ;  /* 0x0000000404089981 */ /* 0x000f22000c2e1900 */
[----:B------:R-:W-:-:S06]  /*0140*/  IMAD.MOV.U32 R9, RZ, RZ, RZ ;  /* 0x000000ffff097224 */ /* 0x000fcc00078e00ff */
[----:B------:R1:W5:Y:S01]  /*0150*/  @!P1 LDG.E.EL R9, desc[UR4][R4.64] ;  /* 0x0000000404099981 */ /* 0x000362000c2e1900 */
[----:B------:R-:W-:-:S04]  /*0160*/  LOP3.LUT P0, RZ, R10, 0x30, RZ, 0xc0, !PT ;  /* 0x000000300aff7812 */ /* 0x000fc8000780c0ff */
[----:B------:R-:W-:Y:S01]  /*0170*/  ISETP.LT.AND P0, PT, R0, 0x40, !P0 ;  /* 0x000000400000780c */ /* 0x000fe20004701270 */
[----:B-1----:R-:W1:Y:S01]  /*0180*/  LDC.64 R4, c[0x0][0x218] ;  /* 0x00008600ff047b82 */ /* 0x002e620000000a00 */
[----:B------:R-:W-:Y:S01]  /*0190*/  LOP3.LUT P2, RZ, R10, 0x3f, RZ, 0xc0, !PT ;  /* 0x0000003f0aff7812 */ /* 0x000fe2000784c0ff */
[----:B-1----:R-:W-:Y:S01]  /*01a0*/  IMAD.WIDE R4, R0, 0x4, R4 ;  /* 0x0000000400047825 */ /* 0x002fe200078e0204 */
[----:B--2---:R-:W-:-:S05]  /*01b0*/  SEL R11, R6, RZ, !P1 ;  /* 0x000000ff060b7207 */ /* 0x004fca0004800000 */
[----:B----4-:R-:W-:-:S05]  /*01c0*/  FADD R8, R11, R8 ;  /* 0x000000080b087221 */ /* 0x010fca0000000000 */
[----:B------:R-:W-:-:S05]  /*01d0*/  FSEL R8, R8, RZ, !P1 ;  /* 0x000000ff08087208 */ /* 0x000fca0004800000 */
[----:B------:R-:W1:Y:S02]  /*01e0*/  SHFL.BFLY PT, R11, R8, 0x8, 0x1f ;  /* 0x0d001f00080b7f89 */ /* 0x000e6400000e0000 */
[----:B-1----:R-:W-:-:S05]  /*01f0*/  FADD R11, R8, R11 ;  /* 0x0000000b080b7221 */ /* 0x002fca0000000000 */
[----:B------:R-:W1:Y:S01]  /*0200*/  SHFL.BFLY PT, R6, R11, 0x4, 0x1f ;  /* 0x0c801f000b067f89 */ /* 0x000e6200000e0000 */
[----:B---3--:R-:W-:Y:S01]  /*0210*/  SEL R8, R7, RZ, !P1 ;  /* 0x000000ff07087207 */ /* 0x008fe20004800000 */
[----:B-1----:R-:W-:-:S05]  /*0220*/  FADD R6, R11, R6 ;  /* 0x000000060b067221 */ /* 0x002fca0000000000 */
[----:B------:R-:W1:Y:S01]  /*0230*/  SHFL.BFLY PT, R13, R6, 0x2, 0x1f ;  /* 0x0c401f00060d7f89 */ /* 0x000e6200000e0000 */
[----:B-----5:R-:W-:-:S05]  /*0240*/  FADD R9, R8, R9 ;  /* 0x0000000908097221 */ /* 0x020fca0000000000 */
[----:B------:R-:W-:Y:S01]  /*0250*/  @P0 STG.E desc[UR4][R2.64], R9 ;  /* 0x0000000902000986 */ /* 0x000fe2000c101904 */
[----:B------:R-:W-:Y:S01]  /*0260*/  BAR.SYNC.DEFER_BLOCKING 0x0 ;  /* 0x0000000000007b1d */ /* 0x000fe20000010000 */
[----:B-1----:R-:W-:-:S05]  /*0270*/  FADD R13, R6, R13 ;  /* 0x0000000d060d7221 */ /* 0x002fca0000000000 */
[----:B------:R-:W1:Y:S01]  /*0280*/  SHFL.BFLY PT, R12, R13, 0x1, 0x1f ;  /* 0x0c201f000d0c7f89 */ /* 0x000e6200000e0000 */
[----:B------:R-:W-:Y:S01]  /*0290*/  ISETP.LT.AND P1, PT, R0, 0x40, !P2 ;  /* 0x000000400000780c */ /* 0x000fe20005721270 */
[----:B-1----:R-:W-:-:S12]  /*02a0*/  FADD R12, R13, R12 ;  /* 0x0000000c0d0c7221 */ /* 0x002fd80000000000 */
[----:B------:R-:W-:Y:S05]  /*02b0*/  @!P1 EXIT ;  /* 0x000000000000994d */ /* 0x000fea0003800000 */
[----:B------:R-:W-:-:S05]  /*02c0*/  FMUL R3, R12, 0.0625 ;  /* 0x3d8000000c037820 */ /* 0x000fca0000400000 */
[----:B------:R-:W-:Y:S01]  /*02d0*/  STG.E desc[UR4][R4.64], R3 ;  /* 0x0000000304007986 */ /* 0x000fe2000c101904 */
[----:B------:R-:W-:Y:S05]  /*02e0*/  EXIT ;  /* 0x000000000000794d */ /* 0x000fea0003800000 */
.L_x_0:
[----:B------:R-:W-:-:S00]  /*02f0*/  BRA `(.L_x_0) ;  /* 0xfffffffc00fc7947 */ /* 0x000fc0000383ffff */
[----:B------:R-:W-:-:S00]  /*0300*/  NOP ;  /* 0x0000000000007918 */ /* 0x000fc00000000000 */
[----:B------:R-:W-:-:S00]  /*0310*/  NOP ;  /* 0x0000000000007918 */ /* 0x000fc00000000000 */
[----:B------:R-:W-:-:S00]  /*0320*/  NOP ;  /* 0x0000000000007918 */ /* 0x000fc00000000000 */
[----:B------:R-:W-:-:S00]  /*0330*/  NOP ;  /* 0x0000000000007918 */ /* 0x000fc00000000000 */
[----:B------:R-:W-:-:S00]  /*0340*/  NOP ;  /* 0x0000000000007918 */ /* 0x000fc00000000000 */
[----:B------:R-:W-:-:S00]  /*0350*/  NOP ;  /* 0x0000000000007918 */ /* 0x000fc00000000000 */
[----:B------:R-:W-:-:S00]  /*0360*/  NOP ;  /* 0x0000000000007918 */ /* 0x000fc00000000000 */
[----:B------:R-:W-:-:S00]  /*0370*/  NOP ;  /* 0x0000000000007918 */ /* 0x000fc00000000000 */
.L_x_1:


//--------------------- .nv.constant0.triton_per_fused_convolution_mean_4 --------------------------
	.section	.nv.constant0.triton_per_fused_convolution_mean_4,"a",@progbits
	.sectionflags	@""
	.align	4
.nv.constant0.triton_per_fused_convolution_mean_4:
	.zero		560
